//
// Generated by NVIDIA NVVM Compiler
//
// Compiler Build ID: CL-36424714
// Cuda compilation tools, release 13.0, V13.0.88
// Based on NVVM 20.0.0
//

.version 9.0
.target sm_100
.address_size 64

	// .globl	_Z10vector_minPfi

.visible .entry _Z10vector_minPfi(
	.param .u64 .ptr .align 1 _Z10vector_minPfi_param_0,
	.param .u32 _Z10vector_minPfi_param_1
)
{
	.reg .pred 	%p<7>;
	.reg .b32 	%r<13>;
	.reg .b32 	%f<3>;
	.reg .b64 	%rd<7>;

	ld.param.u64 	%rd3, [_Z10vector_minPfi_param_0];
	ld.param.u32 	%r8, [_Z10vector_minPfi_param_1];
	mov.u32 	%r9, %ctaid.x;
	mov.u32 	%r1, %ntid.x;
	mov.u32 	%r10, %tid.x;
	mad.lo.s32 	%r2, %r9, %r1, %r10;
	setp.lt.u32 	%p1, %r1, 2;
	@%p1 bra 	$L__BB0_6;
	cvta.to.global.u64 	%rd1, %rd3;
	and.b32  	%r3, %r2, 1;
	mov.b32 	%r12, 1;
$L__BB0_2:
	setp.ne.s32 	%p2, %r3, 0;
	mul.lo.s32 	%r5, %r12, %r2;
	add.s32 	%r6, %r5, %r12;
	setp.ge.s32 	%p3, %r6, %r8;
	or.pred  	%p4, %p2, %p3;
	@%p4 bra 	$L__BB0_5;
	mul.wide.s32 	%rd4, %r6, 4;
	add.s64 	%rd5, %rd1, %rd4;
	ld.global.f32 	%f1, [%rd5];
	mul.wide.s32 	%rd6, %r5, 4;
	add.s64 	%rd2, %rd1, %rd6;
	ld.global.f32 	%f2, [%rd2];
	setp.geu.f32 	%p5, %f1, %f2;
	@%p5 bra 	$L__BB0_5;
	st.global.f32 	[%rd2], %f1;
$L__BB0_5:
	bar.sync 	0;
	shl.b32 	%r12, %r12, 1;
	setp.lt.u32 	%p6, %r12, %r1;
	@%p6 bra 	$L__BB0_2;
$L__BB0_6:
	ret;

}


// ===== COMPILED SASS (sm_100) =====

	.target	sm_100

	.elftype	@"ET_EXEC"


//--------------------- .note.nv.tkinfo           --------------------------
	.section	.note.nv.tkinfo,"",@"SHT_NOTE"
	.sectionflags	@"SHF_NOTE_NV_TKINFO"
	.tkinfo
        /*0018*/ 	.word	0x00000002
        /*0030*/ 	.string	""
        /*0030*/ 	.string	"ptxas"
        /*0030*/ 	.string	"Cuda compilation tools, release 13.0, V13.0.88"
        /*0030*/ 	.string	"Build cuda_13.0.r13.0/compiler.36424714_0"
        /*0030*/ 	.string	"-arch sm_100 -m 64 "



//--------------------- .note.nv.cuinfo           --------------------------
	.section	.note.nv.cuinfo,"",@"SHT_NOTE"
	.sectionflags	@"SHF_NOTE_NV_CUINFO"
        /*0018*/ 	.short	0x0002
        /*001a*/ 	.short	0x0064
        /*001c*/ 	.short	0x0082
	.zero		2


//--------------------- .nv.info                  --------------------------
	.section	.nv.info,"",@"SHT_CUDA_INFO"
	.align	4


	//----- nvinfo : EIATTR_REGCOUNT
	.align		4
        /*0000*/ 	.byte	0x04, 0x2f
        /*0002*/ 	.short	(.L_1 - .L_0)
	.align		4
.L_0:
        /*0004*/ 	.word	index@(_Z10vector_minPfi)
        /*0008*/ 	.word	0x0000000c


	//----- nvinfo : EIATTR_FRAME_SIZE
	.align		4
.L_1:
        /*000c*/ 	.byte	0x04, 0x11
        /*000e*/ 	.short	(.L_3 - .L_2)
	.align		4
.L_2:
        /*0010*/ 	.word	index@(_Z10vector_minPfi)
        /*0014*/ 	.word	0x00000000


	//----- nvinfo : EIATTR_MIN_STACK_SIZE
	.align		4
.L_3:
        /*0018*/ 	.byte	0x04, 0x12
        /*001a*/ 	.short	(.L_5 - .L_4)
	.align		4
.L_4:
        /*001c*/ 	.word	index@(_Z10vector_minPfi)
        /*0020*/ 	.word	0x00000000
.L_5:


//--------------------- .nv.compat                --------------------------
	.section	.nv.compat,"",@"SHT_CUDA_COMPAT_INFO"
	.align	4
        /*0000*/ 	.byte	0x02, 0x09, 0x00, 0x00, 0x02, 0x02, 0x01, 0x00, 0x02, 0x05, 0x05, 0x00, 0x03, 0x07, 0x01, 0x01
        /*0010*/ 	.byte	0x02, 0x03, 0x00, 0x00, 0x02, 0x06, 0x01, 0x00, 0x04, 0x0b, 0x08, 0x00, 0x09, 0x00, 0x00, 0x00
        /*0020*/ 	.byte	0x00, 0x00, 0x00, 0x00


//--------------------- .nv.info._Z10vector_minPfi --------------------------
	.section	.nv.info._Z10vector_minPfi,"",@"SHT_CUDA_INFO"
	.sectionflags	@""
	.align	4


	//----- nvinfo : EIATTR_CUDA_API_VERSION
	.align		4
        /*0000*/ 	.byte	0x04, 0x37
        /*0002*/ 	.short	(.L_7 - .L_6)
.L_6:
        /*0004*/ 	.word	0x00000082


	//----- nvinfo : EIATTR_KPARAM_INFO
	.align		4
.L_7:
        /*0008*/ 	.byte	0x04, 0x17
        /*000a*/ 	.short	(.L_9 - .L_8)
.L_8:
        /*000c*/ 	.word	0x00000000
        /*0010*/ 	.short	0x0001
        /*0012*/ 	.short	0x0008
        /*0014*/ 	.byte	0x00, 0xf0, 0x11, 0x00


	//----- nvinfo : EIATTR_KPARAM_INFO
	.align		4
.L_9:
        /*0018*/ 	.byte	0x04, 0x17
        /*001a*/ 	.short	(.L_11 - .L_10)
.L_10:
        /*001c*/ 	.word	0x00000000
        /*0020*/ 	.short	0x0000
        /*0022*/ 	.short	0x0000
        /*0024*/ 	.byte	0x00, 0xf5, 0x21, 0x00


	//----- nvinfo : EIATTR_SPARSE_MMA_MASK
	.align		4
.L_11:
        /*0028*/ 	.byte	0x03, 0x50
        /*002a*/ 	.short	0x0000


	//----- nvinfo : EIATTR_MAXREG_COUNT
	.align		4
        /*002c*/ 	.byte	0x03, 0x1b
        /*002e*/ 	.short	0x00ff


	//----- nvinfo : EIATTR_NUM_BARRIERS
	.align		4
        /*0030*/ 	.byte	0x02, 0x4c
        /*0032*/ 	.byte	0x01
	.zero		1


	//----- nvinfo : EIATTR_MERCURY_ISA_VERSION
	.align		4
        /*0034*/ 	.byte	0x03, 0x5f
        /*0036*/ 	.short	0x0101


	//----- nvinfo : EIATTR_VRC_CTA_INIT_COUNT
	.align		4
        /*0038*/ 	.byte	0x02, 0x4a
	.zero		1
	.zero		1


	//----- nvinfo : EIATTR_EXIT_INSTR_OFFSETS
	.align		4
        /*003c*/ 	.byte	0x04, 0x1c
        /*003e*/ 	.short	(.L_13 - .L_12)


	//   ....[0]....
.L_12:
        /*0040*/ 	.word	0x00000050


	//   ....[1]....
        /*0044*/ 	.word	0x000001c0


	//----- nvinfo : EIATTR_CRS_STACK_SIZE
	.align		4
.L_13:
        /*0048*/ 	.byte	0x04, 0x1e
        /*004a*/ 	.short	(.L_15 - .L_14)
.L_14:
        /*004c*/ 	.word	0x00000000


	//----- nvinfo : EIATTR_CBANK_PARAM_SIZE
	.align		4
.L_15:
        /*0050*/ 	.byte	0x03, 0x19
        /*0052*/ 	.short	0x000c


	//----- nvinfo : EIATTR_PARAM_CBANK
	.align		4
        /*0054*/ 	.byte	0x04, 0x0a
        /*0056*/ 	.short	(.L_17 - .L_16)
	.align		4
.L_16:
        /*0058*/ 	.word	index@(.nv.constant0._Z10vector_minPfi)
        /*005c*/ 	.short	0x0380
        /*005e*/ 	.short	0x000c


	//----- nvinfo : EIATTR_SW_WAR
	.align		4
.L_17:
        /*0060*/ 	.byte	0x04, 0x36
        /*0062*/ 	.short	(.L_19 - .L_18)
.L_18:
        /*0064*/ 	.word	0x00000008
.L_19:


//--------------------- .nv.callgraph             --------------------------
	.section	.nv.callgraph,"",@"SHT_CUDA_CALLGRAPH"
	.align	4
	.sectionentsize	8
	.align		4
        /*0000*/ 	.word	0x00000000
	.align		4
        /*0004*/ 	.word	0xffffffff
	.align		4
        /*0008*/ 	.word	0x00000000
	.align		4
        /*000c*/ 	.word	0xfffffffe
	.align		4
        /*0010*/ 	.word	0x00000000
	.align		4
        /*0014*/ 	.word	0xfffffffd
	.align		4
        /*0018*/ 	.word	0x00000000
	.align		4
        /*001c*/ 	.word	0xfffffffc


//--------------------- .text._Z10vector_minPfi   --------------------------
	.section	.text._Z10vector_minPfi,"ax",@progbits
	.align	128
        .global         _Z10vector_minPfi
        .type           _Z10vector_minPfi,@function
        .size           _Z10vector_minPfi,(.L_x_4 - _Z10vector_minPfi)
        .other          _Z10vector_minPfi,@"STO_CUDA_ENTRY STV_DEFAULT"
_Z10vector_minPfi:
.text._Z10vector_minPfi:
[----:B------:R-:W-:Y:S08]  /*0000*/  LDC R1, c[0x0][0x37c] ;  /* 0x0000df00ff017b82 */ /* 0x000ff00000000800 */
[----:B------:R-:W0:Y:S01]  /*0010*/  LDC R9, c[0x0][0x360] ;  /* 0x0000d800ff097b82 */ /* 0x000e220000000800 */
[----:B------:R-:W1:Y:S07]  /*0020*/  S2R R0, SR_TID.X ;  /* 0x0000000000007919 */ /* 0x000e6e0000002100 */
[----:B------:R-:W2:Y:S01]  /*0030*/  S2UR UR4, SR_CTAID.X ;  /* 0x00000000000479c3 */ /* 0x000ea20000002500 */
[----:B0-----:R-:W-:-:S13]  /*0040*/  ISETP.GE.U32.AND P0, PT, R9, 0x2, PT ;  /* 0x000000020900780c */ /* 0x001fda0003f06070 */
[----:B-12---:R-:W-:Y:S05]  /*0050*/  @!P0 EXIT ;  /* 0x000000000000894d */ /* 0x006fea0003800000 */
[----:B------:R-:W0:Y:S01]  /*0060*/  LDC.64 R4, c[0x0][0x380] ;  /* 0x0000e000ff047b82 */ /* 0x000e220000000a00 */
[----:B------:R-:W-:Y:S01]  /*0070*/  IMAD R0, R9, UR4, R0 ;  /* 0x0000000409007c24 */ /* 0x000fe2000f8e0200 */
[----:B------:R-:W1:Y:S04]  /*0080*/  LDCU.64 UR6, c[0x0][0x358] ;  /* 0x00006b00ff0677ac */ /* 0x000e680008000a00 */
[----:B------:R-:W-:Y:S01]  /*0090*/  LOP3.LUT P0, RZ, R0, 0x1, RZ, 0xc0, !PT ;  /* 0x0000000100ff7812 */ /* 0x000fe2000780c0ff */
[----:B------:R-:W2:Y:S01]  /*00a0*/  LDCU UR5, c[0x0][0x388] ;  /* 0x00007100ff0577ac */ /* 0x000ea20008000800 */
[----:B------:R-:W-:-:S11]  /*00b0*/  UMOV UR4, 0x1 ;  /* 0x0000000100047882 */ /* 0x000fd60000000000 */
.L_x_2:
[----:B--2---:R-:W-:Y:S01]  /*00c0*/  IMAD R7, R0, UR4, RZ ;  /* 0x0000000400077c24 */ /* 0x004fe2000f8e02ff */
[----:B------:R-:W-:Y:S04]  /*00d0*/  BSSY.RECONVERGENT B0, `(.L_x_0) ;  /* 0x000000a000007945 */ /* 0x000fe80003800200 */
[----:B------:R-:W-:-:S04]  /*00e0*/  IADD3 R3, PT, PT, R7, UR4, RZ ;  /* 0x0000000407037c10 */ /* 0x000fc8000fffe0ff */
[----:B--2---:R-:W-:-:S13]  /*00f0*/  ISETP.GE.OR P1, PT, R3, UR5, P0 ;  /* 0x0000000503007c0c */ /* 0x004fda0008726670 */
[----:B------:R-:W-:Y:S05]  /*0100*/  @P1 BRA `(.L_x_1) ;  /* 0x0000000000181947 */ /* 0x000fea0003800000 */
[----:B0-----:R-:W-:-:S04]  /*0110*/  IMAD.WIDE R2, R3, 0x4, R4 ;  /* 0x0000000403027825 */ /* 0x001fc800078e0204 */
[----:B------:R-:W-:Y:S02]  /*0120*/  IMAD.WIDE R6, R7, 0x4, R4 ;  /* 0x0000000407067825 */ /* 0x000fe400078e0204 */
[----:B-1----:R-:W2:Y:S04]  /*0130*/  LDG.E R3, desc[UR6][R2.64] ;  /* 0x0000000602037981 */ /* 0x002ea8000c1e1900 */
[----:B------:R-:W2:Y:S02]  /*0140*/  LDG.E R8, desc[UR6][R6.64] ;  /* 0x0000000606087981 */ /* 0x000ea4000c1e1900 */
[----:B--2---:R-:W-:-:S13]  /*0150*/  FSETP.GEU.AND P1, PT, R3, R8, PT ;  /* 0x000000080300720b */ /* 0x004fda0003f2e000 */
[----:B------:R2:W-:Y:S02]  /*0160*/  @!P1 STG.E desc[UR6][R6.64], R3 ;  /* 0x0000000306009986 */ /* 0x0005e4000c101906 */
.L_x_1:
[----:B-1----:R-:W-:Y:S05]  /*0170*/  BSYNC.RECONVERGENT B0 ;  /* 0x0000000000007941 */ /* 0x002fea0003800200 */
.L_x_0:
[----:B------:R-:W-:Y:S01]  /*0180*/  USHF.L.U32 UR4, UR4, 0x1, URZ ;  /* 0x0000000104047899 */ /* 0x000fe200080006ff */
[----:B------:R-:W-:Y:S05]  /*0190*/  BAR.SYNC.DEFER_BLOCKING 0x0 ;  /* 0x0000000000007b1d */ /* 0x000fea0000010000 */
[----:B------:R-:W-:-:S13]  /*01a0*/  ISETP.LE.U32.AND P1, PT, R9, UR4, PT ;  /* 0x0000000409007c0c */ /* 0x000fda000bf23070 */
[----:B------:R-:W-:Y:S05]  /*01b0*/  @!P1 BRA `(.L_x_2) ;  /* 0xfffffffc00c09947 */ /* 0x000fea000383ffff */
[----:B------:R-:W-:Y:S05]  /*01c0*/  EXIT ;  /* 0x000000000000794d */ /* 0x000fea0003800000 */
.L_x_3:
[----:B------:R-:W-:-:S00]  /*01d0*/  BRA `(.L_x_3) ;  /* 0xfffffffc00fc7947 */ /* 0x000fc0000383ffff */
[----:B------:R-:W-:-:S00]  /*01e0*/  NOP ;  /* 0x0000000000007918 */ /* 0x000fc00000000000 */
        /* <DEDUP_REMOVED lines=9> */
.L_x_4:


//--------------------- .nv.shared.reserved.0     --------------------------
	.section	.nv.shared.reserved.0,"aw",@nobits
	.weak		__nv_reservedSMEM_offset_0_alias
	.size		__nv_reservedSMEM_offset_0_alias, 0, 64
	.other		__nv_reservedSMEM_offset_0_alias,@"STO_CUDA_RESERVED_SHARED STV_DEFAULT"
__nv_reservedSMEM_offset_0_alias:
	.zero		0
	.zero		64


//--------------------- .nv.constant0._Z10vector_minPfi --------------------------
	.section	.nv.constant0._Z10vector_minPfi,"a",@progbits
	.sectionflags	@""
	.align	4
.nv.constant0._Z10vector_minPfi:
	.zero		908


//--------------------- SYMBOLS --------------------------

	.type		.nv.reservedSmem.offset0,@object
	.size		.nv.reservedSmem.offset0,0x4
